	.headerflags	@"EF_CUDA_TEXMODE_UNIFIED EF_CUDA_64BIT_ADDRESS EF_CUDA_ACCELERATORS EF_CUDA_SM90 EF_CUDA_VIRTUAL_SM(EF_CUDA_SM90)"
	.elftype	@"ET_EXEC"


//--------------------- .nv.info                  --------------------------
	.section	.nv.info,"",@"SHT_CUDA_INFO"
	.align	4


	//----- nvinfo : EIATTR_REGCOUNT
	.align		4
        /*0000*/ 	.byte	0x04, 0x2f
        /*0002*/ 	.short	(.L_1 - .L_0)
	.align		4
.L_0:
        /*0004*/ 	.word	index@(triton_poi_fused_convolution_div_relu_sub_3)
        /*0008*/ 	.word	0x00000016


	//----- nvinfo : EIATTR_MIN_STACK_SIZE
	.align		4
.L_1:
        /*000c*/ 	.byte	0x04, 0x12
        /*000e*/ 	.short	(.L_3 - .L_2)
	.align		4
.L_2:
        /*0010*/ 	.word	index@(triton_poi_fused_convolution_div_relu_sub_3)
        /*0014*/ 	.word	0x00000000


	//----- nvinfo : EIATTR_FRAME_SIZE
	.align		4
.L_3:
        /*0018*/ 	.byte	0x04, 0x11
        /*001a*/ 	.short	(.L_5 - .L_4)
	.align		4
.L_4:
        /*001c*/ 	.word	index@(triton_poi_fused_convolution_div_relu_sub_3)
        /*0020*/ 	.word	0x00000000


	//----- nvinfo : EIATTR_MIN_STACK_SIZE
	.align		4
.L_5:
        /*0024*/ 	.byte	0x04, 0x12
        /*0026*/ 	.short	(.L_7 - .L_6)
	.align		4
.L_6:
        /*0028*/ 	.word	index@(triton_poi_fused_convolution_div_relu_sub_3)
        /*002c*/ 	.word	0x00000000
.L_7:


//--------------------- .nv.info.triton_poi_fused_convolution_div_relu_sub_3 --------------------------
	.section	.nv.info.triton_poi_fused_convolution_div_relu_sub_3,"",@"SHT_CUDA_INFO"
	.sectionflags	@""
	.align	4


	//----- nvinfo : EIATTR_CUDA_API_VERSION
	.align		4
        /*0000*/ 	.byte	0x04, 0x37
        /*0002*/ 	.short	(.L_9 - .L_8)
.L_8:
        /*0004*/ 	.word	0x0000007c


	//----- nvinfo : EIATTR_KPARAM_INFO
	.align		4
.L_9:
        /*0008*/ 	.byte	0x04, 0x17
        /*000a*/ 	.short	(.L_11 - .L_10)
.L_10:
        /*000c*/ 	.word	0x00000000
        /*0010*/ 	.short	0x0004
        /*0012*/ 	.short	0x001c
        /*0014*/ 	.byte	0x00, 0xf0, 0x11, 0x00


	//----- nvinfo : EIATTR_KPARAM_INFO
	.align		4
.L_11:
        /*0018*/ 	.byte	0x04, 0x17
        /*001a*/ 	.short	(.L_13 - .L_12)
.L_12:
        /*001c*/ 	.word	0x00000000
        /*0020*/ 	.short	0x0003
        /*0022*/ 	.short	0x0018
        /*0024*/ 	.byte	0x00, 0xf0, 0x11, 0x00


	//----- nvinfo : EIATTR_KPARAM_INFO
	.align		4
.L_13:
        /*0028*/ 	.byte	0x04, 0x17
        /*002a*/ 	.short	(.L_15 - .L_14)
.L_14:
        /*002c*/ 	.word	0x00000000
        /*0030*/ 	.short	0x0002
        /*0032*/ 	.short	0x0010
        /*0034*/ 	.byte	0x00, 0xf4, 0x21, 0x00


	//----- nvinfo : EIATTR_KPARAM_INFO
	.align		4
.L_15:
        /*0038*/ 	.byte	0x04, 0x17
        /*003a*/ 	.short	(.L_17 - .L_16)
.L_16:
        /*003c*/ 	.word	0x00000000
        /*0040*/ 	.short	0x0001
        /*0042*/ 	.short	0x0008
        /*0044*/ 	.byte	0x00, 0xf4, 0x21, 0x00


	//----- nvinfo : EIATTR_KPARAM_INFO
	.align		4
.L_17:
        /*0048*/ 	.byte	0x04, 0x17
        /*004a*/ 	.short	(.L_19 - .L_18)
.L_18:
        /*004c*/ 	.word	0x00000000
        /*0050*/ 	.short	0x0000
        /*0052*/ 	.short	0x0000
        /*0054*/ 	.byte	0x00, 0xf4, 0x21, 0x00


	//----- nvinfo : EIATTR_SPARSE_MMA_MASK
	.align		4
.L_19:
        /*0058*/ 	.byte	0x03, 0x50
        /*005a*/ 	.short	0x0000


	//----- nvinfo : EIATTR_MAXREG_COUNT
	.align		4
        /*005c*/ 	.byte	0x03, 0x1b
        /*005e*/ 	.short	0x00ff


	//----- nvinfo : EIATTR_EXIT_INSTR_OFFSETS
	.align		4
        /*0060*/ 	.byte	0x04, 0x1c
        /*0062*/ 	.short	(.L_21 - .L_20)


	//   ....[0]....
.L_20:
        /*0064*/ 	.word	0x00000360


	//   ....[1]....
        /*0068*/ 	.word	0x00000380


	//----- nvinfo : EIATTR_REQNTID
	.align		4
.L_21:
        /*006c*/ 	.byte	0x04, 0x10
        /*006e*/ 	.short	(.L_23 - .L_22)
.L_22:
        /*0070*/ 	.word	0x00000080
        /*0074*/ 	.word	0x00000001
        /*0078*/ 	.word	0x00000001


	//----- nvinfo : EIATTR_CBANK_PARAM_SIZE
	.align		4
.L_23:
        /*007c*/ 	.byte	0x03, 0x19
        /*007e*/ 	.short	0x0020


	//----- nvinfo : EIATTR_PARAM_CBANK
	.align		4
        /*0080*/ 	.byte	0x04, 0x0a
        /*0082*/ 	.short	(.L_25 - .L_24)
	.align		4
.L_24:
        /*0084*/ 	.word	index@(.nv.constant0.triton_poi_fused_convolution_div_relu_sub_3)
        /*0088*/ 	.short	0x0210
        /*008a*/ 	.short	0x0020


	//----- nvinfo : EIATTR_SW_WAR
	.align		4
.L_25:
        /*008c*/ 	.byte	0x04, 0x36
        /*008e*/ 	.short	(.L_27 - .L_26)
.L_26:
        /*0090*/ 	.word	0x00000008
.L_27:


//--------------------- .nv.callgraph             --------------------------
	.section	.nv.callgraph,"",@"SHT_CUDA_CALLGRAPH"
	.align	4
	.sectionentsize	8
	.align		4
        /*0000*/ 	.word	0x00000000
	.align		4
        /*0004*/ 	.word	0xffffffff
	.align		4
        /*0008*/ 	.word	0x00000000
	.align		4
        /*000c*/ 	.word	0xfffffffe
	.align		4
        /*0010*/ 	.word	0x00000000
	.align		4
        /*0014*/ 	.word	0xfffffffd
	.align		4
        /*0018*/ 	.word	0x00000000
	.align		4
        /*001c*/ 	.word	0xfffffffc


//--------------------- .text.triton_poi_fused_convolution_div_relu_sub_3 --------------------------
	.section	.text.triton_poi_fused_convolution_div_relu_sub_3,"ax",@progbits
	.sectionflags	@"SHF_BARRIERS=1"
	.align	128
        .global         triton_poi_fused_convolution_div_relu_sub_3
        .type           triton_poi_fused_convolution_div_relu_sub_3,@function
        .size           triton_poi_fused_convolution_div_relu_sub_3,(.L_x_1 - triton_poi_fused_convolution_div_relu_sub_3)
        .other          triton_poi_fused_convolution_div_relu_sub_3,@"STO_CUDA_ENTRY STV_DEFAULT"
triton_poi_fused_convolution_div_relu_sub_3:
.text.triton_poi_fused_convolution_div_relu_sub_3:
[----:B------:R-:W0:Y:S01]  /*0000*/  LDC R1, c[0x0][0x28] ;  /* 0x00000a00ff017b82 */ /* 0x000e220000000800 */
[----:B------:R-:W1:Y:S07]  /*0010*/  S2R R9, SR_CTAID.Y ;  /* 0x0000000000097919 */ /* 0x000e6e0000002600 */
[----:B------:R-:W2:Y:S01]  /*0020*/  LDC.64 R2, c[0x0][0x210] ;  /* 0x00008400ff027b82 */ /* 0x000ea20000000a00 */
[----:B------:R-:W-:Y:S02]  /*0030*/  CS2R R14, SRZ ;  /* 0x00000000000e7805 */ /* 0x000fe4000001ff00 */
[----:B------:R-:W-:Y:S01]  /*0040*/  CS2R R16, SRZ ;  /* 0x0000000000107805 */ /* 0x000fe2000001ff00 */
[----:B------:R-:W3:Y:S01]  /*0050*/  S2R R19, SR_TID.X ;  /* 0x0000000000137919 */ /* 0x000ee20000002100 */
[----:B------:R-:W-:Y:S01]  /*0060*/  ULDC.64 UR6, c[0x0][0x208] ;  /* 0x0000820000067ab9 */ /* 0x000fe20000000a00 */
[----:B------:R-:W4:Y:S01]  /*0070*/  S2R R0, SR_CTAID.X ;  /* 0x0000000000007919 */ /* 0x000f220000002500 */
[----:B-1----:R-:W-:-:S05]  /*0080*/  IMAD.SHL.U32 R8, R9, 0x200, RZ ;  /* 0x0000020009087824 */ /* 0x002fca00078e00ff */
[----:B---3--:R-:W-:Y:S02]  /*0090*/  LOP3.LUT R5, R8, 0x7f, R19, 0xf8, !PT ;  /* 0x0000007f08057812 */ /* 0x008fe400078ef813 */
[----:B----4-:R-:W-:Y:S02]  /*00a0*/  ISETP.GE.AND P0, PT, R0, 0x9, PT ;  /* 0x000000090000780c */ /* 0x010fe40003f06270 */
[C---:B------:R-:W-:Y:S02]  /*00b0*/  LOP3.LUT R7, R5.reuse, 0x80, RZ, 0xfc, !PT ;  /* 0x0000008005077812 */ /* 0x040fe400078efcff */
[C---:B------:R-:W-:Y:S02]  /*00c0*/  LOP3.LUT R11, R5.reuse, 0x100, RZ, 0xfc, !PT ;  /* 0x00000100050b7812 */ /* 0x040fe400078efcff */
[C---:B------:R-:W-:Y:S01]  /*00d0*/  LOP3.LUT R13, R5.reuse, 0x180, RZ, 0xfc, !PT ;  /* 0x00000180050d7812 */ /* 0x040fe200078efcff */
[--C-:B------:R-:W-:Y:S02]  /*00e0*/  IMAD R5, R5, 0x9, R0.reuse ;  /* 0x0000000905057824 */ /* 0x100fe400078e0200 */
[----:B------:R-:W-:-:S02]  /*00f0*/  IMAD R7, R7, 0x9, R0 ;  /* 0x0000000907077824 */ /* 0x000fc400078e0200 */
[--C-:B------:R-:W-:Y:S02]  /*0100*/  IMAD R11, R11, 0x9, R0.reuse ;  /* 0x000000090b0b7824 */ /* 0x100fe400078e0200 */
[----:B------:R-:W-:Y:S02]  /*0110*/  IMAD R13, R13, 0x9, R0 ;  /* 0x000000090d0d7824 */ /* 0x000fe400078e0200 */
[----:B--2---:R-:W-:-:S04]  /*0120*/  IMAD.WIDE R4, R5, 0x4, R2 ;  /* 0x0000000405047825 */ /* 0x004fc800078e0202 */
[--C-:B------:R-:W-:Y:S01]  /*0130*/  IMAD.WIDE R6, R7, 0x4, R2.reuse ;  /* 0x0000000407067825 */ /* 0x100fe200078e0202 */
[----:B------:R-:W2:Y:S03]  /*0140*/  @!P0 LDG.E.EL R14, desc[UR6][R4.64] ;  /* 0x00000006040e8981 */ /* 0x000ea6000c2e1900 */
[--C-:B------:R-:W-:Y:S01]  /*0150*/  IMAD.WIDE R10, R11, 0x4, R2.reuse ;  /* 0x000000040b0a7825 */ /* 0x100fe200078e0202 */
[----:B------:R-:W3:Y:S03]  /*0160*/  @!P0 LDG.E.EL R15, desc[UR6][R6.64] ;  /* 0x00000006060f8981 */ /* 0x000ee6000c2e1900 */
[----:B------:R-:W-:Y:S01]  /*0170*/  IMAD.WIDE R2, R13, 0x4, R2 ;  /* 0x000000040d027825 */ /* 0x000fe200078e0202 */
[----:B------:R1:W4:Y:S04]  /*0180*/  @!P0 LDG.E.EL R16, desc[UR6][R10.64] ;  /* 0x000000060a108981 */ /* 0x000328000c2e1900 */
[----:B------:R5:W4:Y:S01]  /*0190*/  @!P0 LDG.E.EL R17, desc[UR6][R2.64] ;  /* 0x0000000602118981 */ /* 0x000b22000c2e1900 */
[----:B------:R-:W5:Y:S01]  /*01a0*/  S2UR UR5, SR_CgaCtaId ;  /* 0x00000000000579c3 */ /* 0x000f620000008800 */
[----:B------:R-:W-:Y:S01]  /*01b0*/  UMOV UR4, 0x400 ;  /* 0x0000040000047882 */ /* 0x000fe20000000000 */
[C---:B------:R-:W-:Y:S01]  /*01c0*/  LOP3.LUT R12, R19.reuse, 0x7f, RZ, 0xc0, !PT ;  /* 0x0000007f130c7812 */ /* 0x040fe200078ec0ff */
[----:B------:R-:W-:Y:S01]  /*01d0*/  IMAD.SHL.U32 R13, R19, 0x4, RZ ;  /* 0x00000004130d7824 */ /* 0x000fe200078e00ff */
[----:B-1----:R-:W-:-:S04]  /*01e0*/  SHF.R.S32.HI R10, RZ, 0x16, R9 ;  /* 0x00000016ff0a7819 */ /* 0x002fc80000011409 */
[----:B0----5:R-:W0:Y:S01]  /*01f0*/  LDC.64 R2, c[0x0][0x218] ;  /* 0x00008600ff027b82 */ /* 0x021e220000000a00 */
[----:B------:R-:W-:-:S06]  /*0200*/  UPRMT UR4, UR5, 0x654, UR4 ;  /* 0x0000065405047896 */ /* 0x000fcc0008000004 */
[----:B------:R-:W-:Y:S02]  /*0210*/  LEA R18, R12, UR4, 0x2 ;  /* 0x000000040c127c11 */ /* 0x000fe4000f8e10ff */
[----:B------:R-:W-:-:S04]  /*0220*/  LOP3.LUT R13, R13, 0x1fc, RZ, 0xc0, !PT ;  /* 0x000001fc0d0d7812 */ /* 0x000fc800078ec0ff */
[----:B------:R-:W-:Y:S02]  /*0230*/  LEA R6, R13, UR4, 0x2 ;  /* 0x000000040d067c11 */ /* 0x000fe4000f8e10ff */
[----:B------:R-:W-:Y:S02]  /*0240*/  SGXT R10, R10, 0x1 ;  /* 0x000000010a0a781a */ /* 0x000fe40000000200 */
[----:B------:R-:W-:Y:S02]  /*0250*/  LOP3.LUT R13, R8, R13, RZ, 0xfc, !PT ;  /* 0x0000000d080d7212 */ /* 0x000fe400078efcff */
[----:B------:R-:W1:Y:S02]  /*0260*/  LDC.64 R8, c[0x0][0x220] ;  /* 0x00008800ff087b82 */ /* 0x000e640000000a00 */
[----:B------:R-:W-:-:S04]  /*0270*/  LEA.HI R10, R10, R13, RZ, 0x6 ;  /* 0x0000000d0a0a7211 */ /* 0x000fc800078f30ff */
[----:B------:R-:W-:Y:S02]  /*0280*/  LOP3.LUT R12, R10, 0xffffffc0, RZ, 0xc0, !PT ;  /* 0xffffffc00a0c7812 */ /* 0x000fe400078ec0ff */
[----:B------:R-:W-:-:S03]  /*0290*/  SHF.R.S32.HI R10, RZ, 0x6, R10 ;  /* 0x00000006ff0a7819 */ /* 0x000fc6000001140a */
[----:B------:R-:W-:-:S04]  /*02a0*/  IMAD.IADD R13, R13, 0x1, -R12 ;  /* 0x000000010d0d7824 */ /* 0x000fc800078e0a0c */
[----:B------:R-:W-:-:S04]  /*02b0*/  IMAD R13, R0, 0x40, R13 ;  /* 0x00000040000d7824 */ /* 0x000fc800078e020d */
[----:B------:R-:W-:-:S04]  /*02c0*/  IMAD R13, R10, 0x240, R13 ;  /* 0x000002400a0d7824 */ /* 0x000fc800078e020d */
[----:B0-----:R-:W-:-:S04]  /*02d0*/  IMAD.WIDE R2, R13, 0x4, R2 ;  /* 0x000000040d027825 */ /* 0x001fc800078e0202 */
[----:B-1----:R-:W-:Y:S01]  /*02e0*/  IMAD.WIDE R8, R13, 0x4, R8 ;  /* 0x000000040d087825 */ /* 0x002fe200078e0208 */
[----:B--2---:R-:W-:Y:S04]  /*02f0*/  STS [R18], R14 ;  /* 0x0000000e12007388 */ /* 0x004fe80000000800 */
[----:B---3--:R-:W-:Y:S04]  /*0300*/  STS [R18+0x200], R15 ;  /* 0x0002000f12007388 */ /* 0x008fe80000000800 */
[----:B----4-:R-:W-:Y:S04]  /*0310*/  STS [R18+0x400], R16 ;  /* 0x0004001012007388 */ /* 0x010fe80000000800 */
[----:B------:R-:W-:Y:S01]  /*0320*/  STS [R18+0x600], R17 ;  /* 0x0006001112007388 */ /* 0x000fe20000000800 */
[----:B------:R-:W-:Y:S06]  /*0330*/  BAR.SYNC.DEFER_BLOCKING 0x0 ;  /* 0x0000000000007b1d */ /* 0x000fec0000010000 */
[----:B------:R-:W0:Y:S04]  /*0340*/  LDS.128 R4, [R6] ;  /* 0x0000000006047984 */ /* 0x000e280000000c00 */
[----:B0-----:R0:W-:Y:S02]  /*0350*/  @!P0 STG.E.128 desc[UR6][R2.64], R4 ;  /* 0x0000000402008986 */ /* 0x0011e4000c101d06 */
[----:B0-----:R-:W-:Y:S05]  /*0360*/  @P0 EXIT ;  /* 0x000000000000094d */ /* 0x001fea0003800000 */
[----:B------:R-:W-:Y:S01]  /*0370*/  STG.E.128 desc[UR6][R8.64], R4 ;  /* 0x0000000408007986 */ /* 0x000fe2000c101d06 */
[----:B------:R-:W-:Y:S05]  /*0380*/  EXIT ;  /* 0x000000000000794d */ /* 0x000fea0003800000 */
.L_x_0:
[----:B------:R-:W-:-:S00]  /*0390*/  BRA `(.L_x_0) ;  /* 0xfffffffc00fc7947 */ /* 0x000fc0000383ffff */
[----:B------:R-:W-:-:S00]  /*03a0*/  NOP ;  /* 0x0000000000007918 */ /* 0x000fc00000000000 */
        /* <DEDUP_REMOVED lines=13> */
.L_x_1:


//--------------------- .nv.shared.triton_poi_fused_convolution_div_relu_sub_3 --------------------------
	.section	.nv.shared.triton_poi_fused_convolution_div_relu_sub_3,"aw",@nobits
	.sectionflags	@""
	.align	16
	.zero		1024


//--------------------- .nv.constant0.triton_poi_fused_convolution_div_relu_sub_3 --------------------------
	.section	.nv.constant0.triton_poi_fused_convolution_div_relu_sub_3,"a",@progbits
	.sectionflags	@""
	.align	4
.nv.constant0.triton_poi_fused_convolution_div_relu_sub_3:
	.zero		560
